//
// Generated by NVIDIA NVVM Compiler
//
// Compiler Build ID: CL-36424714
// Cuda compilation tools, release 13.0, V13.0.88
// Based on NVVM 20.0.0
//

.version 9.0
.target sm_100
.address_size 64

	// .globl	_Z24hillisSteleInclusiveScanPfi
// _ZZ20hillisSteleOptimizedPfiE6buffer has been demoted
.extern .shared .align 16 .b8 sdata[];

.visible .entry _Z24hillisSteleInclusiveScanPfi(
	.param .u64 .ptr .align 1 _Z24hillisSteleInclusiveScanPfi_param_0,
	.param .u32 _Z24hillisSteleInclusiveScanPfi_param_1
)
{
	.reg .pred 	%p<7>;
	.reg .b32 	%r<18>;
	.reg .b32 	%f<9>;
	.reg .b64 	%rd<5>;

	ld.param.u64 	%rd2, [_Z24hillisSteleInclusiveScanPfi_param_0];
	ld.param.u32 	%r7, [_Z24hillisSteleInclusiveScanPfi_param_1];
	cvta.to.global.u64 	%rd3, %rd2;
	mov.u32 	%r1, %tid.x;
	mov.u32 	%r8, %ctaid.x;
	mov.u32 	%r2, %ntid.x;
	mad.lo.s32 	%r3, %r8, %r2, %r1;
	setp.ge.s32 	%p1, %r3, %r7;
	mul.wide.s32 	%rd4, %r3, 4;
	add.s64 	%rd1, %rd3, %rd4;
	shl.b32 	%r9, %r1, 2;
	mov.u32 	%r10, sdata;
	add.s32 	%r4, %r10, %r9;
	@%p1 bra 	$L__BB0_2;
	ld.global.f32 	%f3, [%rd1];
	st.shared.f32 	[%r4], %f3;
	bra.uni 	$L__BB0_3;
$L__BB0_2:
	mov.b32 	%r11, 0;
	st.shared.u32 	[%r4], %r11;
$L__BB0_3:
	bar.sync 	0;
	setp.lt.u32 	%p2, %r2, 2;
	@%p2 bra 	$L__BB0_10;
	mov.b32 	%r17, 1;
$L__BB0_5:
	setp.lt.u32 	%p3, %r1, %r17;
	mov.f32 	%f8, 0f00000000;
	@%p3 bra 	$L__BB0_7;
	sub.s32 	%r13, %r1, %r17;
	shl.b32 	%r14, %r13, 2;
	add.s32 	%r16, %r10, %r14;
	ld.shared.f32 	%f8, [%r16];
$L__BB0_7:
	setp.lt.u32 	%p4, %r1, %r17;
	bar.sync 	0;
	@%p4 bra 	$L__BB0_9;
	ld.shared.f32 	%f5, [%r4];
	add.f32 	%f6, %f8, %f5;
	st.shared.f32 	[%r4], %f6;
$L__BB0_9:
	bar.sync 	0;
	shl.b32 	%r17, %r17, 1;
	setp.lt.u32 	%p5, %r17, %r2;
	@%p5 bra 	$L__BB0_5;
$L__BB0_10:
	setp.ge.s32 	%p6, %r3, %r7;
	@%p6 bra 	$L__BB0_12;
	ld.shared.f32 	%f7, [%r4];
	st.global.f32 	[%rd1], %f7;
$L__BB0_12:
	ret;

}
	// .globl	_Z20hillisSteleOptimizedPfi
.visible .entry _Z20hillisSteleOptimizedPfi(
	.param .u64 .ptr .align 1 _Z20hillisSteleOptimizedPfi_param_0,
	.param .u32 _Z20hillisSteleOptimizedPfi_param_1
)
{
	.reg .pred 	%p<6>;
	.reg .b32 	%r<21>;
	.reg .b32 	%f<10>;
	.reg .b64 	%rd<5>;
	// demoted variable
	.shared .align 4 .b8 _ZZ20hillisSteleOptimizedPfiE6buffer[2048];
	ld.param.u64 	%rd2, [_Z20hillisSteleOptimizedPfi_param_0];
	ld.param.u32 	%r8, [_Z20hillisSteleOptimizedPfi_param_1];
	cvta.to.global.u64 	%rd3, %rd2;
	mov.u32 	%r1, %tid.x;
	mov.u32 	%r9, %ctaid.x;
	mov.u32 	%r2, %ntid.x;
	mad.lo.s32 	%r3, %r9, %r2, %r1;
	setp.ge.s32 	%p1, %r3, %r8;
	mul.wide.s32 	%rd4, %r3, 4;
	add.s64 	%rd1, %rd3, %rd4;
	shl.b32 	%r10, %r1, 2;
	mov.u32 	%r11, sdata;
	add.s32 	%r4, %r11, %r10;
	@%p1 bra 	$L__BB1_2;
	ld.global.f32 	%f4, [%rd1];
	st.shared.f32 	[%r4], %f4;
	bra.uni 	$L__BB1_3;
$L__BB1_2:
	mov.b32 	%r12, 0;
	st.shared.u32 	[%r4], %r12;
$L__BB1_3:
	bar.sync 	0;
	setp.lt.u32 	%p2, %r2, 2;
	@%p2 bra 	$L__BB1_9;
	mov.u32 	%r15, _ZZ20hillisSteleOptimizedPfiE6buffer;
	add.s32 	%r5, %r15, %r10;
	mov.b32 	%r20, 1;
$L__BB1_5:
	setp.lt.u32 	%p3, %r1, %r20;
	@%p3 bra 	$L__BB1_7;
	ld.shared.f32 	%f5, [%r4];
	sub.s32 	%r16, %r1, %r20;
	shl.b32 	%r17, %r16, 2;
	add.s32 	%r19, %r11, %r17;
	ld.shared.f32 	%f6, [%r19];
	add.f32 	%f9, %f5, %f6;
	bra.uni 	$L__BB1_8;
$L__BB1_7:
	ld.shared.f32 	%f9, [%r4];
$L__BB1_8:
	st.shared.f32 	[%r5], %f9;
	bar.sync 	0;
	ld.shared.f32 	%f7, [%r5];
	st.shared.f32 	[%r4], %f7;
	bar.sync 	0;
	shl.b32 	%r20, %r20, 1;
	setp.lt.u32 	%p4, %r20, %r2;
	@%p4 bra 	$L__BB1_5;
$L__BB1_9:
	setp.ge.s32 	%p5, %r3, %r8;
	@%p5 bra 	$L__BB1_11;
	ld.shared.f32 	%f8, [%r4];
	st.global.f32 	[%rd1], %f8;
$L__BB1_11:
	ret;

}
	// .globl	_Z14multiBlockScanPfS_i
.visible .entry _Z14multiBlockScanPfS_i(
	.param .u64 .ptr .align 1 _Z14multiBlockScanPfS_i_param_0,
	.param .u64 .ptr .align 1 _Z14multiBlockScanPfS_i_param_1,
	.param .u32 _Z14multiBlockScanPfS_i_param_2
)
{
	.reg .pred 	%p<8>;
	.reg .b32 	%r<19>;
	.reg .b32 	%f<10>;
	.reg .b64 	%rd<9>;

	ld.param.u64 	%rd3, [_Z14multiBlockScanPfS_i_param_0];
	ld.param.u64 	%rd2, [_Z14multiBlockScanPfS_i_param_1];
	ld.param.u32 	%r8, [_Z14multiBlockScanPfS_i_param_2];
	cvta.to.global.u64 	%rd4, %rd3;
	mov.u32 	%r1, %tid.x;
	mov.u32 	%r2, %ctaid.x;
	mov.u32 	%r3, %ntid.x;
	mad.lo.s32 	%r4, %r2, %r3, %r1;
	setp.ge.s32 	%p1, %r4, %r8;
	mul.wide.s32 	%rd5, %r4, 4;
	add.s64 	%rd1, %rd4, %rd5;
	shl.b32 	%r9, %r1, 2;
	mov.u32 	%r10, sdata;
	add.s32 	%r5, %r10, %r9;
	@%p1 bra 	$L__BB2_2;
	ld.global.f32 	%f3, [%rd1];
	st.shared.f32 	[%r5], %f3;
	bra.uni 	$L__BB2_3;
$L__BB2_2:
	mov.b32 	%r11, 0;
	st.shared.u32 	[%r5], %r11;
$L__BB2_3:
	bar.sync 	0;
	setp.lt.u32 	%p2, %r3, 2;
	@%p2 bra 	$L__BB2_10;
	mov.b32 	%r18, 1;
$L__BB2_5:
	setp.lt.u32 	%p3, %r1, %r18;
	mov.f32 	%f9, 0f00000000;
	@%p3 bra 	$L__BB2_7;
	sub.s32 	%r13, %r1, %r18;
	shl.b32 	%r14, %r13, 2;
	add.s32 	%r16, %r10, %r14;
	ld.shared.f32 	%f9, [%r16];
$L__BB2_7:
	setp.lt.u32 	%p4, %r1, %r18;
	bar.sync 	0;
	@%p4 bra 	$L__BB2_9;
	ld.shared.f32 	%f5, [%r5];
	add.f32 	%f6, %f9, %f5;
	st.shared.f32 	[%r5], %f6;
$L__BB2_9:
	bar.sync 	0;
	shl.b32 	%r18, %r18, 1;
	setp.lt.u32 	%p5, %r18, %r3;
	@%p5 bra 	$L__BB2_5;
$L__BB2_10:
	add.s32 	%r17, %r3, -1;
	setp.ne.s32 	%p6, %r1, %r17;
	@%p6 bra 	$L__BB2_12;
	ld.shared.f32 	%f7, [%r5];
	cvta.to.global.u64 	%rd6, %rd2;
	mul.wide.u32 	%rd7, %r2, 4;
	add.s64 	%rd8, %rd6, %rd7;
	st.global.f32 	[%rd8], %f7;
$L__BB2_12:
	setp.ge.s32 	%p7, %r4, %r8;
	@%p7 bra 	$L__BB2_14;
	ld.shared.f32 	%f8, [%r5];
	st.global.f32 	[%rd1], %f8;
$L__BB2_14:
	ret;

}
	// .globl	_Z12addBlockSumsPfS_i
.visible .entry _Z12addBlockSumsPfS_i(
	.param .u64 .ptr .align 1 _Z12addBlockSumsPfS_i_param_0,
	.param .u64 .ptr .align 1 _Z12addBlockSumsPfS_i_param_1,
	.param .u32 _Z12addBlockSumsPfS_i_param_2
)
{
	.reg .pred 	%p<4>;
	.reg .b32 	%r<7>;
	.reg .b32 	%f<4>;
	.reg .b64 	%rd<9>;

	ld.param.u64 	%rd1, [_Z12addBlockSumsPfS_i_param_0];
	ld.param.u64 	%rd2, [_Z12addBlockSumsPfS_i_param_1];
	ld.param.u32 	%r3, [_Z12addBlockSumsPfS_i_param_2];
	mov.u32 	%r1, %ctaid.x;
	mov.u32 	%r4, %ntid.x;
	mov.u32 	%r5, %tid.x;
	mad.lo.s32 	%r2, %r1, %r4, %r5;
	setp.eq.s32 	%p1, %r1, 0;
	setp.ge.s32 	%p2, %r2, %r3;
	or.pred  	%p3, %p1, %p2;
	@%p3 bra 	$L__BB3_2;
	cvta.to.global.u64 	%rd3, %rd2;
	cvta.to.global.u64 	%rd4, %rd1;
	add.s32 	%r6, %r1, -1;
	mul.wide.u32 	%rd5, %r6, 4;
	add.s64 	%rd6, %rd3, %rd5;
	ld.global.f32 	%f1, [%rd6];
	mul.wide.s32 	%rd7, %r2, 4;
	add.s64 	%rd8, %rd4, %rd7;
	ld.global.f32 	%f2, [%rd8];
	add.f32 	%f3, %f1, %f2;
	st.global.f32 	[%rd8], %f3;
$L__BB3_2:
	ret;

}


// ===== COMPILED SASS (sm_100) =====

	.target	sm_100

	.elftype	@"ET_EXEC"


//--------------------- .note.nv.tkinfo           --------------------------
	.section	.note.nv.tkinfo,"",@"SHT_NOTE"
	.sectionflags	@"SHF_NOTE_NV_TKINFO"
	.tkinfo
        /*0018*/ 	.word	0x00000002
        /*0030*/ 	.string	""
        /*0030*/ 	.string	"ptxas"
        /*0030*/ 	.string	"Cuda compilation tools, release 13.0, V13.0.88"
        /*0030*/ 	.string	"Build cuda_13.0.r13.0/compiler.36424714_0"
        /*0030*/ 	.string	"-arch sm_100 -m 64 "



//--------------------- .note.nv.cuinfo           --------------------------
	.section	.note.nv.cuinfo,"",@"SHT_NOTE"
	.sectionflags	@"SHF_NOTE_NV_CUINFO"
        /*0018*/ 	.short	0x0002
        /*001a*/ 	.short	0x0064
        /*001c*/ 	.short	0x0082
	.zero		2


//--------------------- .nv.info                  --------------------------
	.section	.nv.info,"",@"SHT_CUDA_INFO"
	.align	4


	//----- nvinfo : EIATTR_REGCOUNT
	.align		4
        /*0000*/ 	.byte	0x04, 0x2f
        /*0002*/ 	.short	(.L_1 - .L_0)
	.align		4
.L_0:
        /*0004*/ 	.word	index@(_Z24hillisSteleInclusiveScanPfi)
        /*0008*/ 	.word	0x0000000c


	//----- nvinfo : EIATTR_FRAME_SIZE
	.align		4
.L_1:
        /*000c*/ 	.byte	0x04, 0x11
        /*000e*/ 	.short	(.L_3 - .L_2)
	.align		4
.L_2:
        /*0010*/ 	.word	index@(_Z24hillisSteleInclusiveScanPfi)
        /*0014*/ 	.word	0x00000000


	//----- nvinfo : EIATTR_REGCOUNT
	.align		4
.L_3:
        /*0018*/ 	.byte	0x04, 0x2f
        /*001a*/ 	.short	(.L_5 - .L_4)
	.align		4
.L_4:
        /*001c*/ 	.word	index@(_Z20hillisSteleOptimizedPfi)
        /*0020*/ 	.word	0x0000000e


	//----- nvinfo : EIATTR_FRAME_SIZE
	.align		4
.L_5:
        /*0024*/ 	.byte	0x04, 0x11
        /*0026*/ 	.short	(.L_7 - .L_6)
	.align		4
.L_6:
        /*0028*/ 	.word	index@(_Z20hillisSteleOptimizedPfi)
        /*002c*/ 	.word	0x00000000


	//----- nvinfo : EIATTR_REGCOUNT
	.align		4
.L_7:
        /*0030*/ 	.byte	0x04, 0x2f
        /*0032*/ 	.short	(.L_9 - .L_8)
	.align		4
.L_8:
        /*0034*/ 	.word	index@(_Z14multiBlockScanPfS_i)
        /*0038*/ 	.word	0x0000000e


	//----- nvinfo : EIATTR_FRAME_SIZE
	.align		4
.L_9:
        /*003c*/ 	.byte	0x04, 0x11
        /*003e*/ 	.short	(.L_11 - .L_10)
	.align		4
.L_10:
        /*0040*/ 	.word	index@(_Z14multiBlockScanPfS_i)
        /*0044*/ 	.word	0x00000000


	//----- nvinfo : EIATTR_REGCOUNT
	.align		4
.L_11:
        /*0048*/ 	.byte	0x04, 0x2f
        /*004a*/ 	.short	(.L_13 - .L_12)
	.align		4
.L_12:
        /*004c*/ 	.word	index@(_Z12addBlockSumsPfS_i)
        /*0050*/ 	.word	0x0000000c


	//----- nvinfo : EIATTR_FRAME_SIZE
	.align		4
.L_13:
        /*0054*/ 	.byte	0x04, 0x11
        /*0056*/ 	.short	(.L_15 - .L_14)
	.align		4
.L_14:
        /*0058*/ 	.word	index@(_Z12addBlockSumsPfS_i)
        /*005c*/ 	.word	0x00000000


	//----- nvinfo : EIATTR_MIN_STACK_SIZE
	.align		4
.L_15:
        /*0060*/ 	.byte	0x04, 0x12
        /*0062*/ 	.short	(.L_17 - .L_16)
	.align		4
.L_16:
        /*0064*/ 	.word	index@(_Z12addBlockSumsPfS_i)
        /*0068*/ 	.word	0x00000000


	//----- nvinfo : EIATTR_MIN_STACK_SIZE
	.align		4
.L_17:
        /*006c*/ 	.byte	0x04, 0x12
        /*006e*/ 	.short	(.L_19 - .L_18)
	.align		4
.L_18:
        /*0070*/ 	.word	index@(_Z14multiBlockScanPfS_i)
        /*0074*/ 	.word	0x00000000


	//----- nvinfo : EIATTR_MIN_STACK_SIZE
	.align		4
.L_19:
        /*0078*/ 	.byte	0x04, 0x12
        /*007a*/ 	.short	(.L_21 - .L_20)
	.align		4
.L_20:
        /*007c*/ 	.word	index@(_Z20hillisSteleOptimizedPfi)
        /*0080*/ 	.word	0x00000000


	//----- nvinfo : EIATTR_MIN_STACK_SIZE
	.align		4
.L_21:
        /*0084*/ 	.byte	0x04, 0x12
        /*0086*/ 	.short	(.L_23 - .L_22)
	.align		4
.L_22:
        /*0088*/ 	.word	index@(_Z24hillisSteleInclusiveScanPfi)
        /*008c*/ 	.word	0x00000000
.L_23:


//--------------------- .nv.compat                --------------------------
	.section	.nv.compat,"",@"SHT_CUDA_COMPAT_INFO"
	.align	4
        /*0000*/ 	.byte	0x02, 0x09, 0x00, 0x00, 0x02, 0x02, 0x01, 0x00, 0x02, 0x05, 0x05, 0x00, 0x03, 0x07, 0x01, 0x01
        /*0010*/ 	.byte	0x02, 0x03, 0x00, 0x00, 0x02, 0x06, 0x01, 0x00, 0x04, 0x0b, 0x08, 0x00, 0x09, 0x00, 0x00, 0x00
        /*0020*/ 	.byte	0x00, 0x00, 0x00, 0x00


//--------------------- .nv.info._Z12addBlockSumsPfS_i --------------------------
	.section	.nv.info._Z12addBlockSumsPfS_i,"",@"SHT_CUDA_INFO"
	.sectionflags	@""
	.align	4


	//----- nvinfo : EIATTR_CUDA_API_VERSION
	.align		4
        /*0000*/ 	.byte	0x04, 0x37
        /*0002*/ 	.short	(.L_25 - .L_24)
.L_24:
        /*0004*/ 	.word	0x00000082


	//----- nvinfo : EIATTR_KPARAM_INFO
	.align		4
.L_25:
        /*0008*/ 	.byte	0x04, 0x17
        /*000a*/ 	.short	(.L_27 - .L_26)
.L_26:
        /*000c*/ 	.word	0x00000000
        /*0010*/ 	.short	0x0002
        /*0012*/ 	.short	0x0010
        /*0014*/ 	.byte	0x00, 0xf0, 0x11, 0x00


	//----- nvinfo : EIATTR_KPARAM_INFO
	.align		4
.L_27:
        /*0018*/ 	.byte	0x04, 0x17
        /*001a*/ 	.short	(.L_29 - .L_28)
.L_28:
        /*001c*/ 	.word	0x00000000
        /*0020*/ 	.short	0x0001
        /*0022*/ 	.short	0x0008
        /*0024*/ 	.byte	0x00, 0xf5, 0x21, 0x00


	//----- nvinfo : EIATTR_KPARAM_INFO
	.align		4
.L_29:
        /*0028*/ 	.byte	0x04, 0x17
        /*002a*/ 	.short	(.L_31 - .L_30)
.L_30:
        /*002c*/ 	.word	0x00000000
        /*0030*/ 	.short	0x0000
        /*0032*/ 	.short	0x0000
        /*0034*/ 	.byte	0x00, 0xf5, 0x21, 0x00


	//----- nvinfo : EIATTR_SPARSE_MMA_MASK
	.align		4
.L_31:
        /*0038*/ 	.byte	0x03, 0x50
        /*003a*/ 	.short	0x0000


	//----- nvinfo : EIATTR_MAXREG_COUNT
	.align		4
        /*003c*/ 	.byte	0x03, 0x1b
        /*003e*/ 	.short	0x00ff


	//----- nvinfo : EIATTR_MERCURY_ISA_VERSION
	.align		4
        /*0040*/ 	.byte	0x03, 0x5f
        /*0042*/ 	.short	0x0101


	//----- nvinfo : EIATTR_VRC_CTA_INIT_COUNT
	.align		4
        /*0044*/ 	.byte	0x02, 0x4a
	.zero		1
	.zero		1


	//----- nvinfo : EIATTR_EXIT_INSTR_OFFSETS
	.align		4
        /*0048*/ 	.byte	0x04, 0x1c
        /*004a*/ 	.short	(.L_33 - .L_32)


	//   ....[0]....
.L_32:
        /*004c*/ 	.word	0x00000080


	//   ....[1]....
        /*0050*/ 	.word	0x00000130


	//----- nvinfo : EIATTR_CBANK_PARAM_SIZE
	.align		4
.L_33:
        /*0054*/ 	.byte	0x03, 0x19
        /*0056*/ 	.short	0x0014


	//----- nvinfo : EIATTR_PARAM_CBANK
	.align		4
        /*0058*/ 	.byte	0x04, 0x0a
        /*005a*/ 	.short	(.L_35 - .L_34)
	.align		4
.L_34:
        /*005c*/ 	.word	index@(.nv.constant0._Z12addBlockSumsPfS_i)
        /*0060*/ 	.short	0x0380
        /*0062*/ 	.short	0x0014


	//----- nvinfo : EIATTR_SW_WAR
	.align		4
.L_35:
        /*0064*/ 	.byte	0x04, 0x36
        /*0066*/ 	.short	(.L_37 - .L_36)
.L_36:
        /*0068*/ 	.word	0x00000008
.L_37:


//--------------------- .nv.info._Z14multiBlockScanPfS_i --------------------------
	.section	.nv.info._Z14multiBlockScanPfS_i,"",@"SHT_CUDA_INFO"
	.sectionflags	@""
	.align	4


	//----- nvinfo : EIATTR_CUDA_API_VERSION
	.align		4
        /*0000*/ 	.byte	0x04, 0x37
        /*0002*/ 	.short	(.L_39 - .L_38)
.L_38:
        /*0004*/ 	.word	0x00000082


	//----- nvinfo : EIATTR_KPARAM_INFO
	.align		4
.L_39:
        /*0008*/ 	.byte	0x04, 0x17
        /*000a*/ 	.short	(.L_41 - .L_40)
.L_40:
        /*000c*/ 	.word	0x00000000
        /*0010*/ 	.short	0x0002
        /*0012*/ 	.short	0x0010
        /*0014*/ 	.byte	0x00, 0xf0, 0x11, 0x00


	//----- nvinfo : EIATTR_KPARAM_INFO
	.align		4
.L_41:
        /*0018*/ 	.byte	0x04, 0x17
        /*001a*/ 	.short	(.L_43 - .L_42)
.L_42:
        /*001c*/ 	.word	0x00000000
        /*0020*/ 	.short	0x0001
        /*0022*/ 	.short	0x0008
        /*0024*/ 	.byte	0x00, 0xf5, 0x21, 0x00


	//----- nvinfo : EIATTR_KPARAM_INFO
	.align		4
.L_43:
        /*0028*/ 	.byte	0x04, 0x17
        /*002a*/ 	.short	(.L_45 - .L_44)
.L_44:
        /*002c*/ 	.word	0x00000000
        /*0030*/ 	.short	0x0000
        /*0032*/ 	.short	0x0000
        /*0034*/ 	.byte	0x00, 0xf5, 0x21, 0x00


	//----- nvinfo : EIATTR_SPARSE_MMA_MASK
	.align		4
.L_45:
        /*0038*/ 	.byte	0x03, 0x50
        /*003a*/ 	.short	0x0000


	//----- nvinfo : EIATTR_MAXREG_COUNT
	.align		4
        /*003c*/ 	.byte	0x03, 0x1b
        /*003e*/ 	.short	0x00ff


	//----- nvinfo : EIATTR_NUM_BARRIERS
	.align		4
        /*0040*/ 	.byte	0x02, 0x4c
        /*0042*/ 	.byte	0x01
	.zero		1


	//----- nvinfo : EIATTR_MERCURY_ISA_VERSION
	.align		4
        /*0044*/ 	.byte	0x03, 0x5f
        /*0046*/ 	.short	0x0101


	//----- nvinfo : EIATTR_VRC_CTA_INIT_COUNT
	.align		4
        /*0048*/ 	.byte	0x02, 0x4a
	.zero		1
	.zero		1


	//----- nvinfo : EIATTR_EXIT_INSTR_OFFSETS
	.align		4
        /*004c*/ 	.byte	0x04, 0x1c
        /*004e*/ 	.short	(.L_47 - .L_46)


	//   ....[0]....
.L_46:
        /*0050*/ 	.word	0x000002a0


	//   ....[1]....
        /*0054*/ 	.word	0x000002d0


	//----- nvinfo : EIATTR_CBANK_PARAM_SIZE
	.align		4
.L_47:
        /*0058*/ 	.byte	0x03, 0x19
        /*005a*/ 	.short	0x0014


	//----- nvinfo : EIATTR_PARAM_CBANK
	.align		4
        /*005c*/ 	.byte	0x04, 0x0a
        /*005e*/ 	.short	(.L_49 - .L_48)
	.align		4
.L_48:
        /*0060*/ 	.word	index@(.nv.constant0._Z14multiBlockScanPfS_i)
        /*0064*/ 	.short	0x0380
        /*0066*/ 	.short	0x0014


	//----- nvinfo : EIATTR_SW_WAR
	.align		4
.L_49:
        /*0068*/ 	.byte	0x04, 0x36
        /*006a*/ 	.short	(.L_51 - .L_50)
.L_50:
        /*006c*/ 	.word	0x00000008
.L_51:


//--------------------- .nv.info._Z20hillisSteleOptimizedPfi --------------------------
	.section	.nv.info._Z20hillisSteleOptimizedPfi,"",@"SHT_CUDA_INFO"
	.sectionflags	@""
	.align	4


	//----- nvinfo : EIATTR_CUDA_API_VERSION
	.align		4
        /*0000*/ 	.byte	0x04, 0x37
        /*0002*/ 	.short	(.L_53 - .L_52)
.L_52:
        /*0004*/ 	.word	0x00000082


	//----- nvinfo : EIATTR_KPARAM_INFO
	.align		4
.L_53:
        /*0008*/ 	.byte	0x04, 0x17
        /*000a*/ 	.short	(.L_55 - .L_54)
.L_54:
        /*000c*/ 	.word	0x00000000
        /*0010*/ 	.short	0x0001
        /*0012*/ 	.short	0x0008
        /*0014*/ 	.byte	0x00, 0xf0, 0x11, 0x00


	//----- nvinfo : EIATTR_KPARAM_INFO
	.align		4
.L_55:
        /*0018*/ 	.byte	0x04, 0x17
        /*001a*/ 	.short	(.L_57 - .L_56)
.L_56:
        /*001c*/ 	.word	0x00000000
        /*0020*/ 	.short	0x0000
        /*0022*/ 	.short	0x0000
        /*0024*/ 	.byte	0x00, 0xf5, 0x21, 0x00


	//----- nvinfo : EIATTR_SPARSE_MMA_MASK
	.align		4
.L_57:
        /*0028*/ 	.byte	0x03, 0x50
        /*002a*/ 	.short	0x0000


	//----- nvinfo : EIATTR_MAXREG_COUNT
	.align		4
        /*002c*/ 	.byte	0x03, 0x1b
        /*002e*/ 	.short	0x00ff


	//----- nvinfo : EIATTR_NUM_BARRIERS
	.align		4
        /*0030*/ 	.byte	0x02, 0x4c
        /*0032*/ 	.byte	0x01
	.zero		1


	//----- nvinfo : EIATTR_MERCURY_ISA_VERSION
	.align		4
        /*0034*/ 	.byte	0x03, 0x5f
        /*0036*/ 	.short	0x0101


	//----- nvinfo : EIATTR_VRC_CTA_INIT_COUNT
	.align		4
        /*0038*/ 	.byte	0x02, 0x4a
	.zero		1
	.zero		1


	//----- nvinfo : EIATTR_EXIT_INSTR_OFFSETS
	.align		4
        /*003c*/ 	.byte	0x04, 0x1c
        /*003e*/ 	.short	(.L_59 - .L_58)


	//   ....[0]....
.L_58:
        /*0040*/ 	.word	0x00000280


	//   ....[1]....
        /*0044*/ 	.word	0x000002b0


	//----- nvinfo : EIATTR_CBANK_PARAM_SIZE
	.align		4
.L_59:
        /*0048*/ 	.byte	0x03, 0x19
        /*004a*/ 	.short	0x000c


	//----- nvinfo : EIATTR_PARAM_CBANK
	.align		4
        /*004c*/ 	.byte	0x04, 0x0a
        /*004e*/ 	.short	(.L_61 - .L_60)
	.align		4
.L_60:
        /*0050*/ 	.word	index@(.nv.constant0._Z20hillisSteleOptimizedPfi)
        /*0054*/ 	.short	0x0380
        /*0056*/ 	.short	0x000c


	//----- nvinfo : EIATTR_SW_WAR
	.align		4
.L_61:
        /*0058*/ 	.byte	0x04, 0x36
        /*005a*/ 	.short	(.L_63 - .L_62)
.L_62:
        /*005c*/ 	.word	0x00000008
.L_63:


//--------------------- .nv.info._Z24hillisSteleInclusiveScanPfi --------------------------
	.section	.nv.info._Z24hillisSteleInclusiveScanPfi,"",@"SHT_CUDA_INFO"
	.sectionflags	@""
	.align	4


	//----- nvinfo : EIATTR_CUDA_API_VERSION
	.align		4
        /*0000*/ 	.byte	0x04, 0x37
        /*0002*/ 	.short	(.L_65 - .L_64)
.L_64:
        /*0004*/ 	.word	0x00000082


	//----- nvinfo : EIATTR_KPARAM_INFO
	.align		4
.L_65:
        /*0008*/ 	.byte	0x04, 0x17
        /*000a*/ 	.short	(.L_67 - .L_66)
.L_66:
        /*000c*/ 	.word	0x00000000
        /*0010*/ 	.short	0x0001
        /*0012*/ 	.short	0x0008
        /*0014*/ 	.byte	0x00, 0xf0, 0x11, 0x00


	//----- nvinfo : EIATTR_KPARAM_INFO
	.align		4
.L_67:
        /*0018*/ 	.byte	0x04, 0x17
        /*001a*/ 	.short	(.L_69 - .L_68)
.L_68:
        /*001c*/ 	.word	0x00000000
        /*0020*/ 	.short	0x0000
        /*0022*/ 	.short	0x0000
        /*0024*/ 	.byte	0x00, 0xf5, 0x21, 0x00


	//----- nvinfo : EIATTR_SPARSE_MMA_MASK
	.align		4
.L_69:
        /*0028*/ 	.byte	0x03, 0x50
        /*002a*/ 	.short	0x0000


	//----- nvinfo : EIATTR_MAXREG_COUNT
	.align		4
        /*002c*/ 	.byte	0x03, 0x1b
        /*002e*/ 	.short	0x00ff


	//----- nvinfo : EIATTR_NUM_BARRIERS
	.align		4
        /*0030*/ 	.byte	0x02, 0x4c
        /*0032*/ 	.byte	0x01
	.zero		1


	//----- nvinfo : EIATTR_MERCURY_ISA_VERSION
	.align		4
        /*0034*/ 	.byte	0x03, 0x5f
        /*0036*/ 	.short	0x0101


	//----- nvinfo : EIATTR_VRC_CTA_INIT_COUNT
	.align		4
        /*0038*/ 	.byte	0x02, 0x4a
	.zero		1
	.zero		1


	//----- nvinfo : EIATTR_EXIT_INSTR_OFFSETS
	.align		4
        /*003c*/ 	.byte	0x04, 0x1c
        /*003e*/ 	.short	(.L_71 - .L_70)


	//   ....[0]....
.L_70:
        /*0040*/ 	.word	0x00000240


	//   ....[1]....
        /*0044*/ 	.word	0x00000270


	//----- nvinfo : EIATTR_CBANK_PARAM_SIZE
	.align		4
.L_71:
        /*0048*/ 	.byte	0x03, 0x19
        /*004a*/ 	.short	0x000c


	//----- nvinfo : EIATTR_PARAM_CBANK
	.align		4
        /*004c*/ 	.byte	0x04, 0x0a
        /*004e*/ 	.short	(.L_73 - .L_72)
	.align		4
.L_72:
        /*0050*/ 	.word	index@(.nv.constant0._Z24hillisSteleInclusiveScanPfi)
        /*0054*/ 	.short	0x0380
        /*0056*/ 	.short	0x000c


	//----- nvinfo : EIATTR_SW_WAR
	.align		4
.L_73:
        /*0058*/ 	.byte	0x04, 0x36
        /*005a*/ 	.short	(.L_75 - .L_74)
.L_74:
        /*005c*/ 	.word	0x00000008
.L_75:


//--------------------- .nv.callgraph             --------------------------
	.section	.nv.callgraph,"",@"SHT_CUDA_CALLGRAPH"
	.align	4
	.sectionentsize	8
	.align		4
        /*0000*/ 	.word	0x00000000
	.align		4
        /*0004*/ 	.word	0xffffffff
	.align		4
        /*0008*/ 	.word	0x00000000
	.align		4
        /*000c*/ 	.word	0xfffffffe
	.align		4
        /*0010*/ 	.word	0x00000000
	.align		4
        /*0014*/ 	.word	0xfffffffd
	.align		4
        /*0018*/ 	.word	0x00000000
	.align		4
        /*001c*/ 	.word	0xfffffffc


//--------------------- .text._Z12addBlockSumsPfS_i --------------------------
	.section	.text._Z12addBlockSumsPfS_i,"ax",@progbits
	.align	128
        .global         _Z12addBlockSumsPfS_i
        .type           _Z12addBlockSumsPfS_i,@function
        .size           _Z12addBlockSumsPfS_i,(.L_x_10 - _Z12addBlockSumsPfS_i)
        .other          _Z12addBlockSumsPfS_i,@"STO_CUDA_ENTRY STV_DEFAULT"
_Z12addBlockSumsPfS_i:
.text._Z12addBlockSumsPfS_i:
[----:B------:R-:W-:Y:S01]  /*0000*/  LDC R1, c[0x0][0x37c] ;  /* 0x0000df00ff017b82 */ /* 0x000fe20000000800 */
[----:B------:R-:W0:Y:S01]  /*0010*/  S2R R9, SR_CTAID.X ;  /* 0x0000000000097919 */ /* 0x000e220000002500 */
[----:B------:R-:W0:Y:S01]  /*0020*/  LDCU UR4, c[0x0][0x360] ;  /* 0x00006c00ff0477ac */ /* 0x000e220008000800 */
[----:B------:R-:W0:Y:S01]  /*0030*/  S2R R0, SR_TID.X ;  /* 0x0000000000007919 */ /* 0x000e220000002100 */
[----:B------:R-:W1:Y:S01]  /*0040*/  LDCU UR5, c[0x0][0x390] ;  /* 0x00007200ff0577ac */ /* 0x000e620008000800 */
[----:B0-----:R-:W-:-:S05]  /*0050*/  IMAD R7, R9, UR4, R0 ;  /* 0x0000000409077c24 */ /* 0x001fca000f8e0200 */
[----:B-1----:R-:W-:-:S04]  /*0060*/  ISETP.GE.AND P0, PT, R7, UR5, PT ;  /* 0x0000000507007c0c */ /* 0x002fc8000bf06270 */
[----:B------:R-:W-:-:S13]  /*0070*/  ISETP.EQ.OR P0, PT, R9, RZ, P0 ;  /* 0x000000ff0900720c */ /* 0x000fda0000702670 */
[----:B------:R-:W-:Y:S05]  /*0080*/  @P0 EXIT ;  /* 0x000000000000094d */ /* 0x000fea0003800000 */
[----:B------:R-:W0:Y:S01]  /*0090*/  LDC.64 R2, c[0x0][0x388] ;  /* 0x0000e200ff027b82 */ /* 0x000e220000000a00 */
[----:B------:R-:W1:Y:S01]  /*00a0*/  LDCU.64 UR4, c[0x0][0x358] ;  /* 0x00006b00ff0477ac */ /* 0x000e620008000a00 */
[----:B------:R-:W-:-:S06]  /*00b0*/  IADD3 R9, PT, PT, R9, -0x1, RZ ;  /* 0xffffffff09097810 */ /* 0x000fcc0007ffe0ff */
[----:B------:R-:W2:Y:S01]  /*00c0*/  LDC.64 R4, c[0x0][0x380] ;  /* 0x0000e000ff047b82 */ /* 0x000ea20000000a00 */
[----:B0-----:R-:W-:-:S06]  /*00d0*/  IMAD.WIDE.U32 R2, R9, 0x4, R2 ;  /* 0x0000000409027825 */ /* 0x001fcc00078e0002 */
[----:B-1----:R-:W3:Y:S01]  /*00e0*/  LDG.E R2, desc[UR4][R2.64] ;  /* 0x0000000402027981 */ /* 0x002ee2000c1e1900 */
[----:B--2---:R-:W-:-:S05]  /*00f0*/  IMAD.WIDE R4, R7, 0x4, R4 ;  /* 0x0000000407047825 */ /* 0x004fca00078e0204 */
[----:B------:R-:W3:Y:S02]  /*0100*/  LDG.E R7, desc[UR4][R4.64] ;  /* 0x0000000404077981 */ /* 0x000ee4000c1e1900 */
[----:B---3--:R-:W-:-:S05]  /*0110*/  FADD R7, R2, R7 ;  /* 0x0000000702077221 */ /* 0x008fca0000000000 */
[----:B------:R-:W-:Y:S01]  /*0120*/  STG.E desc[UR4][R4.64], R7 ;  /* 0x0000000704007986 */ /* 0x000fe2000c101904 */
[----:B------:R-:W-:Y:S05]  /*0130*/  EXIT ;  /* 0x000000000000794d */ /* 0x000fea0003800000 */
.L_x_0:
[----:B------:R-:W-:-:S00]  /*0140*/  BRA `(.L_x_0) ;  /* 0xfffffffc00fc7947 */ /* 0x000fc0000383ffff */
[----:B------:R-:W-:-:S00]  /*0150*/  NOP ;  /* 0x0000000000007918 */ /* 0x000fc00000000000 */
        /* <DEDUP_REMOVED lines=10> */
.L_x_10:


//--------------------- .text._Z14multiBlockScanPfS_i --------------------------
	.section	.text._Z14multiBlockScanPfS_i,"ax",@progbits
	.align	128
        .global         _Z14multiBlockScanPfS_i
        .type           _Z14multiBlockScanPfS_i,@function
        .size           _Z14multiBlockScanPfS_i,(.L_x_11 - _Z14multiBlockScanPfS_i)
        .other          _Z14multiBlockScanPfS_i,@"STO_CUDA_ENTRY STV_DEFAULT"
_Z14multiBlockScanPfS_i:
.text._Z14multiBlockScanPfS_i:
[----:B------:R-:W-:Y:S01]  /*0000*/  LDC R1, c[0x0][0x37c] ;  /* 0x0000df00ff017b82 */ /* 0x000fe20000000800 */
[----:B------:R-:W0:Y:S01]  /*0010*/  S2R R6, SR_TID.X ;  /* 0x0000000000067919 */ /* 0x000e220000002100 */
[----:B------:R-:W0:Y:S06]  /*0020*/  LDCU UR6, c[0x0][0x360] ;  /* 0x00006c00ff0677ac */ /* 0x000e2c0008000800 */
[----:B------:R-:W1:Y:S01]  /*0030*/  LDC.64 R2, c[0x0][0x380] ;  /* 0x0000e000ff027b82 */ /* 0x000e620000000a00 */
[----:B------:R-:W0:Y:S01]  /*0040*/  S2R R11, SR_CTAID.X ;  /* 0x00000000000b7919 */ /* 0x000e220000002500 */
[----:B------:R-:W2:Y:S01]  /*0050*/  LDCU UR4, c[0x0][0x390] ;  /* 0x00007200ff0477ac */ /* 0x000ea20008000800 */
[----:B------:R-:W3:Y:S01]  /*0060*/  LDCU.64 UR8, c[0x0][0x358] ;  /* 0x00006b00ff0877ac */ /* 0x000ee20008000a00 */
[----:B0-----:R-:W-:-:S04]  /*0070*/  IMAD R7, R11, UR6, R6 ;  /* 0x000000060b077c24 */ /* 0x001fc8000f8e0206 */
[C---:B-1----:R-:W-:Y:S01]  /*0080*/  IMAD.WIDE R2, R7.reuse, 0x4, R2 ;  /* 0x0000000407027825 */ /* 0x042fe200078e0202 */
[----:B--2---:R-:W-:-:S13]  /*0090*/  ISETP.GE.AND P0, PT, R7, UR4, PT ;  /* 0x0000000407007c0c */ /* 0x004fda000bf06270 */
[----:B---3--:R-:W2:Y:S01]  /*00a0*/  @!P0 LDG.E R5, desc[UR8][R2.64] ;  /* 0x0000000802058981 */ /* 0x008ea2000c1e1900 */
[----:B------:R-:W0:Y:S01]  /*00b0*/  S2UR UR5, SR_CgaCtaId ;  /* 0x00000000000579c3 */ /* 0x000e220000008800 */
[----:B------:R-:W-:Y:S01]  /*00c0*/  UMOV UR4, 0x400 ;  /* 0x0000040000047882 */ /* 0x000fe20000000000 */
[----:B------:R-:W-:Y:S02]  /*00d0*/  UISETP.GE.U32.AND UP0, UPT, UR6, 0x2, UPT ;  /* 0x000000020600788c */ /* 0x000fe4000bf06070 */
[----:B0-----:R-:W-:-:S06]  /*00e0*/  ULEA UR4, UR5, UR4, 0x18 ;  /* 0x0000000405047291 */ /* 0x001fcc000f8ec0ff */
[----:B------:R-:W-:-:S05]  /*00f0*/  LEA R0, R6, UR4, 0x2 ;  /* 0x0000000406007c11 */ /* 0x000fca000f8e10ff */
[----:B--2---:R0:W-:Y:S04]  /*0100*/  @!P0 STS [R0], R5 ;  /* 0x0000000500008388 */ /* 0x0041e80000000800 */
[----:B------:R0:W-:Y:S01]  /*0110*/  @P0 STS [R0], RZ ;  /* 0x000000ff00000388 */ /* 0x0001e20000000800 */
[----:B------:R-:W-:Y:S06]  /*0120*/  BAR.SYNC.DEFER_BLOCKING 0x0 ;  /* 0x0000000000007b1d */ /* 0x000fec0000010000 */
[----:B------:R-:W-:Y:S05]  /*0130*/  BRA.U !UP0, `(.L_x_1) ;  /* 0x0000000108387547 */ /* 0x000fea000b800000 */
[----:B------:R-:W-:-:S05]  /*0140*/  UMOV UR5, 0x1 ;  /* 0x0000000100057882 */ /* 0x000fca0000000000 */
.L_x_2:
[----:B------:R-:W-:Y:S01]  /*0150*/  ISETP.GE.U32.AND P0, PT, R6, UR5, PT ;  /* 0x0000000506007c0c */ /* 0x000fe2000bf06070 */
[----:B------:R-:W-:-:S12]  /*0160*/  IMAD.MOV.U32 R4, RZ, RZ, RZ ;  /* 0x000000ffff047224 */ /* 0x000fd800078e00ff */
[----:B0-----:R-:W-:Y:S01]  /*0170*/  @P0 VIADD R5, R6, -UR5 ;  /* 0x8000000506050c36 */ /* 0x001fe20008000000 */
[----:B------:R-:W-:-:S04]  /*0180*/  USHF.L.U32 UR5, UR5, 0x1, URZ ;  /* 0x0000000105057899 */ /* 0x000fc800080006ff */
[----:B------:R-:W-:Y:S01]  /*0190*/  @P0 LEA R5, R5, UR4, 0x2 ;  /* 0x0000000405050c11 */ /* 0x000fe2000f8e10ff */
[----:B------:R-:W-:-:S04]  /*01a0*/  UISETP.GE.U32.AND UP0, UPT, UR5, UR6, UPT ;  /* 0x000000060500728c */ /* 0x000fc8000bf06070 */
[----:B------:R-:W-:Y:S01]  /*01b0*/  @P0 LDS R4, [R5] ;  /* 0x0000000005040984 */ /* 0x000fe20000000800 */
[----:B------:R-:W-:Y:S06]  /*01c0*/  BAR.SYNC.DEFER_BLOCKING 0x0 ;  /* 0x0000000000007b1d */ /* 0x000fec0000010000 */
[----:B-1----:R-:W0:Y:S02]  /*01d0*/  @P0 LDS R9, [R0] ;  /* 0x0000000000090984 */ /* 0x002e240000000800 */
[----:B0-----:R-:W-:-:S05]  /*01e0*/  @P0 FADD R9, R9, R4 ;  /* 0x0000000409090221 */ /* 0x001fca0000000000 */
[----:B------:R1:W-:Y:S01]  /*01f0*/  @P0 STS [R0], R9 ;  /* 0x0000000900000388 */ /* 0x0003e20000000800 */
[----:B------:R-:W-:Y:S06]  /*0200*/  BAR.SYNC.DEFER_BLOCKING 0x0 ;  /* 0x0000000000007b1d */ /* 0x000fec0000010000 */
[----:B------:R-:W-:Y:S05]  /*0210*/  BRA.U !UP0, `(.L_x_2) ;  /* 0xfffffffd08cc7547 */ /* 0x000fea000b83ffff */
.L_x_1:
[----:B------:R-:W-:-:S06]  /*0220*/  UIADD3 UR4, UPT, UPT, UR6, -0x1, URZ ;  /* 0xffffffff06047890 */ /* 0x000fcc000fffe0ff */
[----:B------:R-:W-:-:S05]  /*0230*/  ISETP.NE.AND P0, PT, R6, UR4, PT ;  /* 0x0000000406007c0c */ /* 0x000fca000bf05270 */
[----:B------:R-:W2:Y:S08]  /*0240*/  LDCU UR4, c[0x0][0x390] ;  /* 0x00007200ff0477ac */ /* 0x000eb00008000800 */
[----:B-1----:R-:W1:Y:S01]  /*0250*/  @!P0 LDS R9, [R0] ;  /* 0x0000000000098984 */ /* 0x002e620000000800 */
[----:B0-----:R-:W0:Y:S01]  /*0260*/  @!P0 LDC.64 R4, c[0x0][0x388] ;  /* 0x0000e200ff048b82 */ /* 0x001e220000000a00 */
[----:B--2---:R-:W-:Y:S01]  /*0270*/  ISETP.GE.AND P1, PT, R7, UR4, PT ;  /* 0x0000000407007c0c */ /* 0x004fe2000bf26270 */
[----:B0-----:R-:W-:-:S05]  /*0280*/  @!P0 IMAD.WIDE.U32 R4, R11, 0x4, R4 ;  /* 0x000000040b048825 */ /* 0x001fca00078e0004 */
[----:B-1----:R0:W-:Y:S07]  /*0290*/  @!P0 STG.E desc[UR8][R4.64], R9 ;  /* 0x0000000904008986 */ /* 0x0021ee000c101908 */
[----:B------:R-:W-:Y:S05]  /*02a0*/  @P1 EXIT ;  /* 0x000000000000194d */ /* 0x000fea0003800000 */
[----:B0-----:R-:W0:Y:S04]  /*02b0*/  LDS R5, [R0] ;  /* 0x0000000000057984 */ /* 0x001e280000000800 */
[----:B0-----:R-:W-:Y:S01]  /*02c0*/  STG.E desc[UR8][R2.64], R5 ;  /* 0x0000000502007986 */ /* 0x001fe2000c101908 */
[----:B------:R-:W-:Y:S05]  /*02d0*/  EXIT ;  /* 0x000000000000794d */ /* 0x000fea0003800000 */
.L_x_3:
        /* <DEDUP_REMOVED lines=10> */
.L_x_11:


//--------------------- .text._Z20hillisSteleOptimizedPfi --------------------------
	.section	.text._Z20hillisSteleOptimizedPfi,"ax",@progbits
	.align	128
        .global         _Z20hillisSteleOptimizedPfi
        .type           _Z20hillisSteleOptimizedPfi,@function
        .size           _Z20hillisSteleOptimizedPfi,(.L_x_12 - _Z20hillisSteleOptimizedPfi)
        .other          _Z20hillisSteleOptimizedPfi,@"STO_CUDA_ENTRY STV_DEFAULT"
_Z20hillisSteleOptimizedPfi:
.text._Z20hillisSteleOptimizedPfi:
[----:B------:R-:W-:Y:S01]  /*0000*/  LDC R1, c[0x0][0x37c] ;  /* 0x0000df00ff017b82 */ /* 0x000fe20000000800 */
[----:B------:R-:W0:Y:S07]  /*0010*/  S2R R8, SR_TID.X ;  /* 0x0000000000087919 */ /* 0x000e2e0000002100 */
[----:B------:R-:W0:Y:S01]  /*0020*/  S2UR UR4, SR_CTAID.X ;  /* 0x00000000000479c3 */ /* 0x000e220000002500 */
[----:B------:R-:W1:Y:S01]  /*0030*/  LDCU UR5, c[0x0][0x388] ;  /* 0x00007100ff0577ac */ /* 0x000e620008000800 */
[----:B------:R-:W2:Y:S06]  /*0040*/  LDCU.64 UR8, c[0x0][0x358] ;  /* 0x00006b00ff0877ac */ /* 0x000eac0008000a00 */
[----:B------:R-:W0:Y:S08]  /*0050*/  LDC R11, c[0x0][0x360] ;  /* 0x0000d800ff0b7b82 */ /* 0x000e300000000800 */
[----:B------:R-:W3:Y:S01]  /*0060*/  LDC.64 R2, c[0x0][0x380] ;  /* 0x0000e000ff027b82 */ /* 0x000ee20000000a00 */
[----:B0-----:R-:W-:-:S05]  /*0070*/  IMAD R5, R11, UR4, R8 ;  /* 0x000000040b057c24 */ /* 0x001fca000f8e0208 */
[C---:B-1----:R-:W-:Y:S01]  /*0080*/  ISETP.GE.AND P0, PT, R5.reuse, UR5, PT ;  /* 0x0000000505007c0c */ /* 0x042fe2000bf06270 */
[----:B---3--:R-:W-:-:S12]  /*0090*/  IMAD.WIDE R2, R5, 0x4, R2 ;  /* 0x0000000405027825 */ /* 0x008fd800078e0202 */
[----:B--2---:R-:W2:Y:S01]  /*00a0*/  @!P0 LDG.E R7, desc[UR8][R2.64] ;  /* 0x0000000802078981 */ /* 0x004ea2000c1e1900 */
[----:B------:R-:W0:Y:S01]  /*00b0*/  S2UR UR6, SR_CgaCtaId ;  /* 0x00000000000679c3 */ /* 0x000e220000008800 */
[----:B------:R-:W-:Y:S01]  /*00c0*/  UMOV UR4, 0x400 ;  /* 0x0000040000047882 */ /* 0x000fe20000000000 */
[----:B------:R-:W-:Y:S01]  /*00d0*/  ISETP.GE.U32.AND P1, PT, R11, 0x2, PT ;  /* 0x000000020b00780c */ /* 0x000fe20003f26070 */
[----:B------:R-:W-:-:S04]  /*00e0*/  UIADD3 UR5, UPT, UPT, UR4, 0x800, URZ ;  /* 0x0000080004057890 */ /* 0x000fc8000fffe0ff */
[----:B0-----:R-:W-:-:S06]  /*00f0*/  ULEA UR5, UR6, UR5, 0x18 ;  /* 0x0000000506057291 */ /* 0x001fcc000f8ec0ff */
[----:B------:R-:W-:-:S05]  /*0100*/  LEA R0, R8, UR5, 0x2 ;  /* 0x0000000508007c11 */ /* 0x000fca000f8e10ff */
[----:B--2---:R0:W-:Y:S04]  /*0110*/  @!P0 STS [R0], R7 ;  /* 0x0000000700008388 */ /* 0x0041e80000000800 */
[----:B------:R0:W-:Y:S01]  /*0120*/  @P0 STS [R0], RZ ;  /* 0x000000ff00000388 */ /* 0x0001e20000000800 */
[----:B------:R-:W-:Y:S06]  /*0130*/  BAR.SYNC.DEFER_BLOCKING 0x0 ;  /* 0x0000000000007b1d */ /* 0x000fec0000010000 */
[----:B------:R-:W-:Y:S05]  /*0140*/  @!P1 BRA `(.L_x_4) ;  /* 0x0000000000449947 */ /* 0x000fea0003800000 */
[----:B------:R-:W-:-:S06]  /*0150*/  ULEA UR4, UR6, UR4, 0x18 ;  /* 0x0000000406047291 */ /* 0x000fcc000f8ec0ff */
[----:B------:R-:W-:Y:S01]  /*0160*/  LEA R4, R8, UR4, 0x2 ;  /* 0x0000000408047c11 */ /* 0x000fe2000f8e10ff */
[----:B------:R-:W-:-:S06]  /*0170*/  UMOV UR4, 0x1 ;  /* 0x0000000100047882 */ /* 0x000fcc0000000000 */
.L_x_5:
[----:B------:R-:W-:Y:S01]  /*0180*/  ISETP.GE.U32.AND P0, PT, R8, UR4, PT ;  /* 0x0000000408007c0c */ /* 0x000fe2000bf06070 */
[----:B0-----:R-:W-:-:S12]  /*0190*/  LDS R7, [R0] ;  /* 0x0000000000077984 */ /* 0x001fd80000000800 */
[----:B------:R-:W-:Y:S01]  /*01a0*/  @P0 VIADD R6, R8, -UR4 ;  /* 0x8000000408060c36 */ /* 0x000fe20008000000 */
[----:B------:R-:W-:-:S04]  /*01b0*/  USHF.L.U32 UR4, UR4, 0x1, URZ ;  /* 0x0000000104047899 */ /* 0x000fc800080006ff */
[----:B------:R-:W-:-:S06]  /*01c0*/  @P0 LEA R6, R6, UR5, 0x2 ;  /* 0x0000000506060c11 */ /* 0x000fcc000f8e10ff */
[----:B------:R-:W0:Y:S02]  /*01d0*/  @P0 LDS R6, [R6] ;  /* 0x0000000006060984 */ /* 0x000e240000000800 */
[----:B0-----:R-:W-:Y:S01]  /*01e0*/  @P0 FADD R7, R7, R6 ;  /* 0x0000000607070221 */ /* 0x001fe20000000000 */
[----:B------:R-:W-:-:S04]  /*01f0*/  ISETP.LE.U32.AND P0, PT, R11, UR4, PT ;  /* 0x000000040b007c0c */ /* 0x000fc8000bf03070 */
[----:B------:R-:W-:Y:S01]  /*0200*/  STS [R4], R7 ;  /* 0x0000000704007388 */ /* 0x000fe20000000800 */
[----:B------:R-:W-:Y:S06]  /*0210*/  BAR.SYNC.DEFER_BLOCKING 0x0 ;  /* 0x0000000000007b1d */ /* 0x000fec0000010000 */
[----:B-1----:R-:W0:Y:S04]  /*0220*/  LDS R9, [R4] ;  /* 0x0000000004097984 */ /* 0x002e280000000800 */
[----:B0-----:R1:W-:Y:S01]  /*0230*/  STS [R0], R9 ;  /* 0x0000000900007388 */ /* 0x0013e20000000800 */
[----:B------:R-:W-:Y:S06]  /*0240*/  BAR.SYNC.DEFER_BLOCKING 0x0 ;  /* 0x0000000000007b1d */ /* 0x000fec0000010000 */
[----:B------:R-:W-:Y:S05]  /*0250*/  @!P0 BRA `(.L_x_5) ;  /* 0xfffffffc00c88947 */ /* 0x000fea000383ffff */
.L_x_4:
[----:B------:R-:W2:Y:S02]  /*0260*/  LDCU UR4, c[0x0][0x388] ;  /* 0x00007100ff0477ac */ /* 0x000ea40008000800 */
[----:B--2---:R-:W-:-:S13]  /*0270*/  ISETP.GE.AND P0, PT, R5, UR4, PT ;  /* 0x0000000405007c0c */ /* 0x004fda000bf06270 */
[----:B------:R-:W-:Y:S05]  /*0280*/  @P0 EXIT ;  /* 0x000000000000094d */ /* 0x000fea0003800000 */
[----:B------:R-:W2:Y:S04]  /*0290*/  LDS R5, [R0] ;  /* 0x0000000000057984 */ /* 0x000ea80000000800 */
[----:B--2---:R-:W-:Y:S01]  /*02a0*/  STG.E desc[UR8][R2.64], R5 ;  /* 0x0000000502007986 */ /* 0x004fe2000c101908 */
[----:B------:R-:W-:Y:S05]  /*02b0*/  EXIT ;  /* 0x000000000000794d */ /* 0x000fea0003800000 */
.L_x_6:
        /* <DEDUP_REMOVED lines=12> */
.L_x_12:


//--------------------- .text._Z24hillisSteleInclusiveScanPfi --------------------------
	.section	.text._Z24hillisSteleInclusiveScanPfi,"ax",@progbits
	.align	128
        .global         _Z24hillisSteleInclusiveScanPfi
        .type           _Z24hillisSteleInclusiveScanPfi,@function
        .size           _Z24hillisSteleInclusiveScanPfi,(.L_x_13 - _Z24hillisSteleInclusiveScanPfi)
        .other          _Z24hillisSteleInclusiveScanPfi,@"STO_CUDA_ENTRY STV_DEFAULT"
_Z24hillisSteleInclusiveScanPfi:
.text._Z24hillisSteleInclusiveScanPfi:
        /* <DEDUP_REMOVED lines=14> */
[----:B0-----:R-:W-:-:S06]  /*00e0*/  ULEA UR4, UR5, UR4, 0x18 ;  /* 0x0000000405047291 */ /* 0x001fcc000f8ec0ff */
[----:B------:R-:W-:-:S05]  /*00f0*/  LEA R0, R8, UR4, 0x2 ;  /* 0x0000000408007c11 */ /* 0x000fca000f8e10ff */
[----:B--2---:R0:W-:Y:S04]  /*0100*/  @!P0 STS [R0], R7 ;  /* 0x0000000700008388 */ /* 0x0041e80000000800 */
[----:B------:R0:W-:Y:S01]  /*0110*/  @P0 STS [R0], RZ ;  /* 0x000000ff00000388 */ /* 0x0001e20000000800 */
[----:B------:R-:W-:Y:S06]  /*0120*/  BAR.SYNC.DEFER_BLOCKING 0x0 ;  /* 0x0000000000007b1d */ /* 0x000fec0000010000 */
[----:B------:R-:W-:Y:S05]  /*0130*/  @!P1 BRA `(.L_x_7) ;  /* 0x0000000000389947 */ /* 0x000fea0003800000 */
[----:B------:R-:W-:-:S05]  /*0140*/  UMOV UR5, 0x1 ;  /* 0x0000000100057882 */ /* 0x000fca0000000000 */
.L_x_8:
[----:B------:R-:W-:Y:S01]  /*0150*/  ISETP.GE.U32.AND P0, PT, R8, UR5, PT ;  /* 0x0000000508007c0c */ /* 0x000fe2000bf06070 */
[----:B------:R-:W-:-:S12]  /*0160*/  IMAD.MOV.U32 R4, RZ, RZ, RZ ;  /* 0x000000ffff047224 */ /* 0x000fd800078e00ff */
[----:B------:R-:W-:Y:S01]  /*0170*/  @P0 VIADD R6, R8, -UR5 ;  /* 0x8000000508060c36 */ /* 0x000fe20008000000 */
[----:B------:R-:W-:-:S04]  /*0180*/  USHF.L.U32 UR5, UR5, 0x1, URZ ;  /* 0x0000000105057899 */ /* 0x000fc800080006ff */
[----:B------:R-:W-:-:S05]  /*0190*/  @P0 LEA R6, R6, UR4, 0x2 ;  /* 0x0000000406060c11 */ /* 0x000fca000f8e10ff */
[----:B------:R-:W-:Y:S01]  /*01a0*/  @P0 LDS R4, [R6] ;  /* 0x0000000006040984 */ /* 0x000fe20000000800 */
[----:B------:R-:W-:Y:S06]  /*01b0*/  BAR.SYNC.DEFER_BLOCKING 0x0 ;  /* 0x0000000000007b1d */ /* 0x000fec0000010000 */
[----:B0-----:R-:W0:Y:S02]  /*01c0*/  @P0 LDS R7, [R0] ;  /* 0x0000000000070984 */ /* 0x001e240000000800 */
[----:B0-----:R-:W-:-:S05]  /*01d0*/  @P0 FADD R7, R7, R4 ;  /* 0x0000000407070221 */ /* 0x001fca0000000000 */
[----:B------:R1:W-:Y:S01]  /*01e0*/  @P0 STS [R0], R7 ;  /* 0x0000000700000388 */ /* 0x0003e20000000800 */
[----:B------:R-:W-:Y:S01]  /*01f0*/  BAR.SYNC.DEFER_BLOCKING 0x0 ;  /* 0x0000000000007b1d */ /* 0x000fe20000010000 */
[----:B------:R-:W-:-:S13]  /*0200*/  ISETP.LE.U32.AND P0, PT, R9, UR5, PT ;  /* 0x0000000509007c0c */ /* 0x000fda000bf03070 */
[----:B-1----:R-:W-:Y:S05]  /*0210*/  @!P0 BRA `(.L_x_8) ;  /* 0xfffffffc00cc8947 */ /* 0x002fea000383ffff */
.L_x_7:
[----:B------:R-:W1:Y:S02]  /*0220*/  LDCU UR4, c[0x0][0x388] ;  /* 0x00007100ff0477ac */ /* 0x000e640008000800 */
[----:B-1----:R-:W-:-:S13]  /*0230*/  ISETP.GE.AND P0, PT, R5, UR4, PT ;  /* 0x0000000405007c0c */ /* 0x002fda000bf06270 */
[----:B------:R-:W-:Y:S05]  /*0240*/  @P0 EXIT ;  /* 0x000000000000094d */ /* 0x000fea0003800000 */
[----:B------:R-:W1:Y:S04]  /*0250*/  LDS R5, [R0] ;  /* 0x0000000000057984 */ /* 0x000e680000000800 */
[----:B-1----:R-:W-:Y:S01]  /*0260*/  STG.E desc[UR6][R2.64], R5 ;  /* 0x0000000502007986 */ /* 0x002fe2000c101906 */
[----:B------:R-:W-:Y:S05]  /*0270*/  EXIT ;  /* 0x000000000000794d */ /* 0x000fea0003800000 */
.L_x_9:
        /* <DEDUP_REMOVED lines=16> */
.L_x_13:


//--------------------- .nv.shared._Z12addBlockSumsPfS_i --------------------------
	.section	.nv.shared._Z12addBlockSumsPfS_i,"aw",@nobits
	.sectionflags	@""
	.align	16
	.zero		1024


//--------------------- .nv.shared.reserved.0     --------------------------
	.section	.nv.shared.reserved.0,"aw",@nobits
	.weak		__nv_reservedSMEM_offset_0_alias
	.size		__nv_reservedSMEM_offset_0_alias, 0, 64
	.other		__nv_reservedSMEM_offset_0_alias,@"STO_CUDA_RESERVED_SHARED STV_DEFAULT"
__nv_reservedSMEM_offset_0_alias:
	.zero		0
	.zero		64


//--------------------- .nv.shared._Z14multiBlockScanPfS_i --------------------------
	.section	.nv.shared._Z14multiBlockScanPfS_i,"aw",@nobits
	.sectionflags	@""
	.align	16
	.zero		1024


//--------------------- .nv.shared._Z20hillisSteleOptimizedPfi --------------------------
	.section	.nv.shared._Z20hillisSteleOptimizedPfi,"aw",@nobits
	.sectionflags	@""
	.align	16
.nv.shared._Z20hillisSteleOptimizedPfi:
	.zero		3072


//--------------------- .nv.shared._Z24hillisSteleInclusiveScanPfi --------------------------
	.section	.nv.shared._Z24hillisSteleInclusiveScanPfi,"aw",@nobits
	.sectionflags	@""
	.align	16
	.zero		1024


//--------------------- .nv.constant0._Z12addBlockSumsPfS_i --------------------------
	.section	.nv.constant0._Z12addBlockSumsPfS_i,"a",@progbits
	.sectionflags	@""
	.align	4
.nv.constant0._Z12addBlockSumsPfS_i:
	.zero		916


//--------------------- .nv.constant0._Z14multiBlockScanPfS_i --------------------------
	.section	.nv.constant0._Z14multiBlockScanPfS_i,"a",@progbits
	.sectionflags	@""
	.align	4
.nv.constant0._Z14multiBlockScanPfS_i:
	.zero		916


//--------------------- .nv.constant0._Z20hillisSteleOptimizedPfi --------------------------
	.section	.nv.constant0._Z20hillisSteleOptimizedPfi,"a",@progbits
	.sectionflags	@""
	.align	4
.nv.constant0._Z20hillisSteleOptimizedPfi:
	.zero		908


//--------------------- .nv.constant0._Z24hillisSteleInclusiveScanPfi --------------------------
	.section	.nv.constant0._Z24hillisSteleInclusiveScanPfi,"a",@progbits
	.sectionflags	@""
	.align	4
.nv.constant0._Z24hillisSteleInclusiveScanPfi:
	.zero		908


//--------------------- SYMBOLS --------------------------

	.type		.nv.reservedSmem.offset0,@object
	.size		.nv.reservedSmem.offset0,0x4
	.type		.nv.reservedSmem.cap,@object
	.size		.nv.reservedSmem.cap,0x4
